	.headerflags	@"EF_CUDA_TEXMODE_UNIFIED EF_CUDA_64BIT_ADDRESS EF_CUDA_ACCELERATORS EF_CUDA_SM90 EF_CUDA_VIRTUAL_SM(EF_CUDA_SM90)"
	.elftype	@"ET_EXEC"


//--------------------- .nv.info                  --------------------------
	.section	.nv.info,"",@"SHT_CUDA_INFO"
	.align	4


	//----- nvinfo : EIATTR_REGCOUNT
	.align		4
        /*0000*/ 	.byte	0x04, 0x2f
        /*0002*/ 	.short	(.L_1 - .L_0)
	.align		4
.L_0:
        /*0004*/ 	.word	index@(triton_poi_fused_add_mul_sigmoid_12)
        /*0008*/ 	.word	0x0000000c


	//----- nvinfo : EIATTR_MIN_STACK_SIZE
	.align		4
.L_1:
        /*000c*/ 	.byte	0x04, 0x12
        /*000e*/ 	.short	(.L_3 - .L_2)
	.align		4
.L_2:
        /*0010*/ 	.word	index@(triton_poi_fused_add_mul_sigmoid_12)
        /*0014*/ 	.word	0x00000000


	//----- nvinfo : EIATTR_FRAME_SIZE
	.align		4
.L_3:
        /*0018*/ 	.byte	0x04, 0x11
        /*001a*/ 	.short	(.L_5 - .L_4)
	.align		4
.L_4:
        /*001c*/ 	.word	index@(triton_poi_fused_add_mul_sigmoid_12)
        /*0020*/ 	.word	0x00000000


	//----- nvinfo : EIATTR_MIN_STACK_SIZE
	.align		4
.L_5:
        /*0024*/ 	.byte	0x04, 0x12
        /*0026*/ 	.short	(.L_7 - .L_6)
	.align		4
.L_6:
        /*0028*/ 	.word	index@(triton_poi_fused_add_mul_sigmoid_12)
        /*002c*/ 	.word	0x00000000
.L_7:


//--------------------- .nv.info.triton_poi_fused_add_mul_sigmoid_12 --------------------------
	.section	.nv.info.triton_poi_fused_add_mul_sigmoid_12,"",@"SHT_CUDA_INFO"
	.sectionflags	@""
	.align	4


	//----- nvinfo : EIATTR_CUDA_API_VERSION
	.align		4
        /*0000*/ 	.byte	0x04, 0x37
        /*0002*/ 	.short	(.L_9 - .L_8)
.L_8:
        /*0004*/ 	.word	0x0000007c


	//----- nvinfo : EIATTR_KPARAM_INFO
	.align		4
.L_9:
        /*0008*/ 	.byte	0x04, 0x17
        /*000a*/ 	.short	(.L_11 - .L_10)
.L_10:
        /*000c*/ 	.word	0x00000000
        /*0010*/ 	.short	0x0003
        /*0012*/ 	.short	0x0018
        /*0014*/ 	.byte	0x00, 0xf0, 0x11, 0x00


	//----- nvinfo : EIATTR_KPARAM_INFO
	.align		4
.L_11:
        /*0018*/ 	.byte	0x04, 0x17
        /*001a*/ 	.short	(.L_13 - .L_12)
.L_12:
        /*001c*/ 	.word	0x00000000
        /*0020*/ 	.short	0x0002
        /*0022*/ 	.short	0x0010
        /*0024*/ 	.byte	0x00, 0xf4, 0x21, 0x00


	//----- nvinfo : EIATTR_KPARAM_INFO
	.align		4
.L_13:
        /*0028*/ 	.byte	0x04, 0x17
        /*002a*/ 	.short	(.L_15 - .L_14)
.L_14:
        /*002c*/ 	.word	0x00000000
        /*0030*/ 	.short	0x0001
        /*0032*/ 	.short	0x0008
        /*0034*/ 	.byte	0x00, 0xf4, 0x21, 0x00


	//----- nvinfo : EIATTR_KPARAM_INFO
	.align		4
.L_15:
        /*0038*/ 	.byte	0x04, 0x17
        /*003a*/ 	.short	(.L_17 - .L_16)
.L_16:
        /*003c*/ 	.word	0x00000000
        /*0040*/ 	.short	0x0000
        /*0042*/ 	.short	0x0000
        /*0044*/ 	.byte	0x00, 0xf4, 0x21, 0x00


	//----- nvinfo : EIATTR_SPARSE_MMA_MASK
	.align		4
.L_17:
        /*0048*/ 	.byte	0x03, 0x50
        /*004a*/ 	.short	0x0000


	//----- nvinfo : EIATTR_MAXREG_COUNT
	.align		4
        /*004c*/ 	.byte	0x03, 0x1b
        /*004e*/ 	.short	0x00ff


	//----- nvinfo : EIATTR_EXIT_INSTR_OFFSETS
	.align		4
        /*0050*/ 	.byte	0x04, 0x1c
        /*0052*/ 	.short	(.L_19 - .L_18)


	//   ....[0]....
.L_18:
        /*0054*/ 	.word	0x00000210


	//   ....[1]....
        /*0058*/ 	.word	0x00000230


	//----- nvinfo : EIATTR_REQNTID
	.align		4
.L_19:
        /*005c*/ 	.byte	0x04, 0x10
        /*005e*/ 	.short	(.L_21 - .L_20)
.L_20:
        /*0060*/ 	.word	0x00000080
        /*0064*/ 	.word	0x00000001
        /*0068*/ 	.word	0x00000001


	//----- nvinfo : EIATTR_CBANK_PARAM_SIZE
	.align		4
.L_21:
        /*006c*/ 	.byte	0x03, 0x19
        /*006e*/ 	.short	0x001c


	//----- nvinfo : EIATTR_PARAM_CBANK
	.align		4
        /*0070*/ 	.byte	0x04, 0x0a
        /*0072*/ 	.short	(.L_23 - .L_22)
	.align		4
.L_22:
        /*0074*/ 	.word	index@(.nv.constant0.triton_poi_fused_add_mul_sigmoid_12)
        /*0078*/ 	.short	0x0210
        /*007a*/ 	.short	0x001c


	//----- nvinfo : EIATTR_SW_WAR
	.align		4
.L_23:
        /*007c*/ 	.byte	0x04, 0x36
        /*007e*/ 	.short	(.L_25 - .L_24)
.L_24:
        /*0080*/ 	.word	0x00000008
.L_25:


//--------------------- .nv.callgraph             --------------------------
	.section	.nv.callgraph,"",@"SHT_CUDA_CALLGRAPH"
	.align	4
	.sectionentsize	8
	.align		4
        /*0000*/ 	.word	0x00000000
	.align		4
        /*0004*/ 	.word	0xffffffff
	.align		4
        /*0008*/ 	.word	0x00000000
	.align		4
        /*000c*/ 	.word	0xfffffffe
	.align		4
        /*0010*/ 	.word	0x00000000
	.align		4
        /*0014*/ 	.word	0xfffffffd
	.align		4
        /*0018*/ 	.word	0x00000000
	.align		4
        /*001c*/ 	.word	0xfffffffc


//--------------------- .text.triton_poi_fused_add_mul_sigmoid_12 --------------------------
	.section	.text.triton_poi_fused_add_mul_sigmoid_12,"ax",@progbits
	.align	128
        .global         triton_poi_fused_add_mul_sigmoid_12
        .type           triton_poi_fused_add_mul_sigmoid_12,@function
        .size           triton_poi_fused_add_mul_sigmoid_12,(.L_x_1 - triton_poi_fused_add_mul_sigmoid_12)
        .other          triton_poi_fused_add_mul_sigmoid_12,@"STO_CUDA_ENTRY STV_DEFAULT"
triton_poi_fused_add_mul_sigmoid_12:
.text.triton_poi_fused_add_mul_sigmoid_12:
[----:B------:R-:W0:Y:S02]  /*0000*/  LDC R1, c[0x0][0x28] ;  /* 0x00000a00ff017b82 */ /* 0x000e240000000800 */
[----:B------:R-:W1:Y:S01]  /*0010*/  S2R R0, SR_TID.X ;  /* 0x0000000000007919 */ /* 0x000e620000002100 */
[----:B------:R-:W2:Y:S01]  /*0020*/  LDC.64 R4, c[0x0][0x218] ;  /* 0x00008600ff047b82 */ /* 0x000ea20000000a00 */
[----:B------:R-:W-:Y:S01]  /*0030*/  HFMA2.MMA R8, -RZ, RZ, 0, 0 ;  /* 0x00000000ff087435 */ /* 0x000fe200000001ff */
[----:B------:R-:W-:Y:S01]  /*0040*/  ULDC.64 UR4, c[0x0][0x208] ;  /* 0x0000820000047ab9 */ /* 0x000fe20000000a00 */
[----:B------:R-:W3:Y:S05]  /*0050*/  S2R R9, SR_CTAID.X ;  /* 0x0000000000097919 */ /* 0x000eea0000002500 */
[----:B------:R-:W4:Y:S08]  /*0060*/  LDC.64 R2, c[0x0][0x210] ;  /* 0x00008400ff027b82 */ /* 0x000f300000000a00 */
[----:B------:R-:W5:Y:S01]  /*0070*/  LDC.64 R6, c[0x0][0x220] ;  /* 0x00008800ff067b82 */ /* 0x000f620000000a00 */
[----:B-1----:R-:W-:-:S04]  /*0080*/  LOP3.LUT R0, R0, 0x7f, RZ, 0xc0, !PT ;  /* 0x0000007f00007812 */ /* 0x002fc800078ec0ff */
[----:B---3--:R-:W-:-:S04]  /*0090*/  LEA R9, R9, R0, 0x7 ;  /* 0x0000000009097211 */ /* 0x008fc800078e38ff */
[C---:B------:R-:W-:Y:S01]  /*00a0*/  ISETP.GE.AND P0, PT, R9.reuse, 0xc40, PT ;  /* 0x00000c400900780c */ /* 0x040fe20003f06270 */
[----:B--2---:R-:W-:-:S12]  /*00b0*/  IMAD.WIDE R4, R9, 0x4, R4 ;  /* 0x0000000409047825 */ /* 0x004fd800078e0204 */
[----:B------:R1:W2:Y:S01]  /*00c0*/  @!P0 LDG.E R8, desc[UR4][R4.64] ;  /* 0x0000000404088981 */ /* 0x0002a2000c1e1900 */
[----:B------:R-:W-:Y:S01]  /*00d0*/  HFMA2.MMA R0, -RZ, RZ, 0, 0 ;  /* 0x00000000ff007435 */ /* 0x000fe200000001ff */
[----:B----4-:R-:W-:-:S04]  /*00e0*/  IMAD.WIDE R2, R9, 0x4, R2 ;  /* 0x0000000409027825 */ /* 0x010fc800078e0202 */
[----:B-----5:R-:W-:Y:S01]  /*00f0*/  IMAD.WIDE R6, R9, 0x4, R6 ;  /* 0x0000000409067825 */ /* 0x020fe200078e0206 */
[----:B------:R-:W-:-:S04]  /*0100*/  MOV R9, RZ ;  /* 0x000000ff00097202 */ /* 0x000fc80000000f00 */
[----:B------:R-:W3:Y:S04]  /*0110*/  @!P0 LDG.E R0, desc[UR4][R2.64] ;  /* 0x0000000402008981 */ /* 0x000ee8000c1e1900 */
[----:B------:R-:W3:Y:S01]  /*0120*/  @!P0 LDG.E R9, desc[UR4][R6.64] ;  /* 0x0000000406098981 */ /* 0x000ee2000c1e1900 */
[----:B-1----:R-:W-:Y:S01]  /*0130*/  MOV R5, 0x3f800000 ;  /* 0x3f80000000057802 */ /* 0x002fe20000000f00 */
[----:B--2---:R-:W-:-:S04]  /*0140*/  FADD R8, RZ, -R8 ;  /* 0x80000008ff087221 */ /* 0x004fc80000000000 */
[----:B------:R-:W-:-:S05]  /*0150*/  FMUL R8, R8, 1.4426950216293334961 ;  /* 0x3fb8aa3b08087820 */ /* 0x000fca0000400000 */
[----:B------:R-:W-:-:S13]  /*0160*/  FSETP.GEU.AND P1, PT, R8, -126, PT ;  /* 0xc2fc00000800780b */ /* 0x000fda0003f2e000 */
[----:B------:R-:W-:-:S04]  /*0170*/  @!P1 FMUL R8, R8, 0.5 ;  /* 0x3f00000008089820 */ /* 0x000fc80000400000 */
[----:B------:R-:W1:Y:S02]  /*0180*/  MUFU.EX2 R4, R8 ;  /* 0x0000000800047308 */ /* 0x000e640000000800 */
[----:B-1----:R-:W-:-:S04]  /*0190*/  @!P1 FMUL R4, R4, R4 ;  /* 0x0000000404049220 */ /* 0x002fc80000400000 */
[----:B------:R-:W-:-:S05]  /*01a0*/  FADD R4, R4, 1 ;  /* 0x3f80000004047421 */ /* 0x000fca0000000000 */
[----:B------:R-:W-:-:S13]  /*01b0*/  FSETP.GT.AND P1, PT, R4, 8.50705917302346158658e+37, PT ;  /* 0x7e8000000400780b */ /* 0x000fda0003f24000 */
[----:B------:R-:W-:-:S06]  /*01c0*/  @P1 FMUL R4, R4, 0.25 ;  /* 0x3e80000004041820 */ /* 0x000fcc0000400000 */
[----:B------:R-:W1:Y:S01]  /*01d0*/  MUFU.RCP R4, R4 ;  /* 0x0000000400047308 */ /* 0x000e620000001000 */
[----:B------:R-:W-:-:S05]  /*01e0*/  FSEL R5, R5, 0.25, !P1 ;  /* 0x3e80000005057808 */ /* 0x000fca0004800000 */
[----:B-1----:R-:W-:-:S04]  /*01f0*/  FFMA R5, R4, R5, 1 ;  /* 0x3f80000004057423 */ /* 0x002fc80000000005 */
[----:B---3--:R-:W-:Y:S01]  /*0200*/  FFMA R5, R5, R9, R0 ;  /* 0x0000000905057223 */ /* 0x008fe20000000000 */
[----:B------:R-:W-:Y:S06]  /*0210*/  @P0 EXIT ;  /* 0x000000000000094d */ /* 0x000fec0003800000 */
[----:B------:R-:W-:Y:S01]  /*0220*/  STG.E desc[UR4][R2.64], R5 ;  /* 0x0000000502007986 */ /* 0x000fe2000c101904 */
[----:B------:R-:W-:Y:S05]  /*0230*/  EXIT ;  /* 0x000000000000794d */ /* 0x000fea0003800000 */
.L_x_0:
[----:B------:R-:W-:-:S00]  /*0240*/  BRA `(.L_x_0) ;  /* 0xfffffffc00fc7947 */ /* 0x000fc0000383ffff */
[----:B------:R-:W-:-:S00]  /*0250*/  NOP ;  /* 0x0000000000007918 */ /* 0x000fc00000000000 */
        /* <DEDUP_REMOVED lines=10> */
.L_x_1:


//--------------------- .nv.constant0.triton_poi_fused_add_mul_sigmoid_12 --------------------------
	.section	.nv.constant0.triton_poi_fused_add_mul_sigmoid_12,"a",@progbits
	.sectionflags	@""
	.align	4
.nv.constant0.triton_poi_fused_add_mul_sigmoid_12:
	.zero		556
